//
// Generated by NVIDIA NVVM Compiler
//
// Compiler Build ID: CL-36424714
// Cuda compilation tools, release 13.0, V13.0.88
// Based on NVVM 20.0.0
//

.version 9.0
.target sm_100
.address_size 64

	// .globl	kernel1

.visible .entry kernel1(
	.param .u64 .ptr .align 1 kernel1_param_0
)
{


	ret;

}
	// .globl	vector_add
.visible .entry vector_add(
	.param .u64 .ptr .align 1 vector_add_param_0,
	.param .u64 .ptr .align 1 vector_add_param_1,
	.param .u64 .ptr .align 1 vector_add_param_2,
	.param .u32 vector_add_param_3
)
{
	.reg .pred 	%p<2>;
	.reg .b32 	%r<6>;
	.reg .b32 	%f<4>;
	.reg .b64 	%rd<11>;

	ld.param.u64 	%rd1, [vector_add_param_0];
	ld.param.u64 	%rd2, [vector_add_param_1];
	ld.param.u64 	%rd3, [vector_add_param_2];
	ld.param.u32 	%r2, [vector_add_param_3];
	mov.u32 	%r3, %ctaid.x;
	mov.u32 	%r4, %ntid.x;
	mov.u32 	%r5, %tid.x;
	mad.lo.s32 	%r1, %r3, %r4, %r5;
	setp.ge.s32 	%p1, %r1, %r2;
	@%p1 bra 	$L__BB1_2;
	cvta.to.global.u64 	%rd4, %rd1;
	cvta.to.global.u64 	%rd5, %rd2;
	cvta.to.global.u64 	%rd6, %rd3;
	mul.wide.s32 	%rd7, %r1, 4;
	add.s64 	%rd8, %rd4, %rd7;
	ld.global.f32 	%f1, [%rd8];
	add.s64 	%rd9, %rd5, %rd7;
	ld.global.f32 	%f2, [%rd9];
	add.f32 	%f3, %f1, %f2;
	add.s64 	%rd10, %rd6, %rd7;
	st.global.f32 	[%rd10], %f3;
$L__BB1_2:
	ret;

}


// ===== COMPILED SASS (sm_100) =====

	.target	sm_100

	.elftype	@"ET_EXEC"


//--------------------- .note.nv.tkinfo           --------------------------
	.section	.note.nv.tkinfo,"",@"SHT_NOTE"
	.sectionflags	@"SHF_NOTE_NV_TKINFO"
	.tkinfo
        /*0018*/ 	.word	0x00000002
        /*0030*/ 	.string	""
        /*0030*/ 	.string	"ptxas"
        /*0030*/ 	.string	"Cuda compilation tools, release 13.0, V13.0.88"
        /*0030*/ 	.string	"Build cuda_13.0.r13.0/compiler.36424714_0"
        /*0030*/ 	.string	"-arch sm_100 -m 64 "



//--------------------- .note.nv.cuinfo           --------------------------
	.section	.note.nv.cuinfo,"",@"SHT_NOTE"
	.sectionflags	@"SHF_NOTE_NV_CUINFO"
        /*0018*/ 	.short	0x0002
        /*001a*/ 	.short	0x0064
        /*001c*/ 	.short	0x0082
	.zero		2


//--------------------- .nv.info                  --------------------------
	.section	.nv.info,"",@"SHT_CUDA_INFO"
	.align	4


	//----- nvinfo : EIATTR_REGCOUNT
	.align		4
        /*0000*/ 	.byte	0x04, 0x2f
        /*0002*/ 	.short	(.L_1 - .L_0)
	.align		4
.L_0:
        /*0004*/ 	.word	index@(kernel1)
        /*0008*/ 	.word	0x00000004


	//----- nvinfo : EIATTR_FRAME_SIZE
	.align		4
.L_1:
        /*000c*/ 	.byte	0x04, 0x11
        /*000e*/ 	.short	(.L_3 - .L_2)
	.align		4
.L_2:
        /*0010*/ 	.word	index@(kernel1)
        /*0014*/ 	.word	0x00000000


	//----- nvinfo : EIATTR_REGCOUNT
	.align		4
.L_3:
        /*0018*/ 	.byte	0x04, 0x2f
        /*001a*/ 	.short	(.L_5 - .L_4)
	.align		4
.L_4:
        /*001c*/ 	.word	index@(vector_add)
        /*0020*/ 	.word	0x0000000c


	//----- nvinfo : EIATTR_FRAME_SIZE
	.align		4
.L_5:
        /*0024*/ 	.byte	0x04, 0x11
        /*0026*/ 	.short	(.L_7 - .L_6)
	.align		4
.L_6:
        /*0028*/ 	.word	index@(vector_add)
        /*002c*/ 	.word	0x00000000


	//----- nvinfo : EIATTR_MIN_STACK_SIZE
	.align		4
.L_7:
        /*0030*/ 	.byte	0x04, 0x12
        /*0032*/ 	.short	(.L_9 - .L_8)
	.align		4
.L_8:
        /*0034*/ 	.word	index@(vector_add)
        /*0038*/ 	.word	0x00000000


	//----- nvinfo : EIATTR_MIN_STACK_SIZE
	.align		4
.L_9:
        /*003c*/ 	.byte	0x04, 0x12
        /*003e*/ 	.short	(.L_11 - .L_10)
	.align		4
.L_10:
        /*0040*/ 	.word	index@(kernel1)
        /*0044*/ 	.word	0x00000000
.L_11:


//--------------------- .nv.compat                --------------------------
	.section	.nv.compat,"",@"SHT_CUDA_COMPAT_INFO"
	.align	4
        /*0000*/ 	.byte	0x02, 0x09, 0x00, 0x00, 0x02, 0x02, 0x01, 0x00, 0x02, 0x05, 0x05, 0x00, 0x03, 0x07, 0x01, 0x01
        /*0010*/ 	.byte	0x02, 0x03, 0x00, 0x00, 0x02, 0x06, 0x01, 0x00, 0x04, 0x0b, 0x08, 0x00, 0x09, 0x00, 0x00, 0x00
        /*0020*/ 	.byte	0x00, 0x00, 0x00, 0x00


//--------------------- .nv.info.vector_add       --------------------------
	.section	.nv.info.vector_add,"",@"SHT_CUDA_INFO"
	.sectionflags	@""
	.align	4


	//----- nvinfo : EIATTR_CUDA_API_VERSION
	.align		4
        /*0000*/ 	.byte	0x04, 0x37
        /*0002*/ 	.short	(.L_13 - .L_12)
.L_12:
        /*0004*/ 	.word	0x00000082


	//----- nvinfo : EIATTR_KPARAM_INFO
	.align		4
.L_13:
        /*0008*/ 	.byte	0x04, 0x17
        /*000a*/ 	.short	(.L_15 - .L_14)
.L_14:
        /*000c*/ 	.word	0x00000000
        /*0010*/ 	.short	0x0003
        /*0012*/ 	.short	0x0018
        /*0014*/ 	.byte	0x00, 0xf0, 0x11, 0x00


	//----- nvinfo : EIATTR_KPARAM_INFO
	.align		4
.L_15:
        /*0018*/ 	.byte	0x04, 0x17
        /*001a*/ 	.short	(.L_17 - .L_16)
.L_16:
        /*001c*/ 	.word	0x00000000
        /*0020*/ 	.short	0x0002
        /*0022*/ 	.short	0x0010
        /*0024*/ 	.byte	0x00, 0xf5, 0x21, 0x00


	//----- nvinfo : EIATTR_KPARAM_INFO
	.align		4
.L_17:
        /*0028*/ 	.byte	0x04, 0x17
        /*002a*/ 	.short	(.L_19 - .L_18)
.L_18:
        /*002c*/ 	.word	0x00000000
        /*0030*/ 	.short	0x0001
        /*0032*/ 	.short	0x0008
        /*0034*/ 	.byte	0x00, 0xf5, 0x21, 0x00


	//----- nvinfo : EIATTR_KPARAM_INFO
	.align		4
.L_19:
        /*0038*/ 	.byte	0x04, 0x17
        /*003a*/ 	.short	(.L_21 - .L_20)
.L_20:
        /*003c*/ 	.word	0x00000000
        /*0040*/ 	.short	0x0000
        /*0042*/ 	.short	0x0000
        /*0044*/ 	.byte	0x00, 0xf5, 0x21, 0x00


	//----- nvinfo : EIATTR_SPARSE_MMA_MASK
	.align		4
.L_21:
        /*0048*/ 	.byte	0x03, 0x50
        /*004a*/ 	.short	0x0000


	//----- nvinfo : EIATTR_MAXREG_COUNT
	.align		4
        /*004c*/ 	.byte	0x03, 0x1b
        /*004e*/ 	.short	0x00ff


	//----- nvinfo : EIATTR_MERCURY_ISA_VERSION
	.align		4
        /*0050*/ 	.byte	0x03, 0x5f
        /*0052*/ 	.short	0x0101


	//----- nvinfo : EIATTR_VRC_CTA_INIT_COUNT
	.align		4
        /*0054*/ 	.byte	0x02, 0x4a
	.zero		1
	.zero		1


	//----- nvinfo : EIATTR_EXIT_INSTR_OFFSETS
	.align		4
        /*0058*/ 	.byte	0x04, 0x1c
        /*005a*/ 	.short	(.L_23 - .L_22)


	//   ....[0]....
.L_22:
        /*005c*/ 	.word	0x00000070


	//   ....[1]....
        /*0060*/ 	.word	0x00000130


	//----- nvinfo : EIATTR_CBANK_PARAM_SIZE
	.align		4
.L_23:
        /*0064*/ 	.byte	0x03, 0x19
        /*0066*/ 	.short	0x001c


	//----- nvinfo : EIATTR_PARAM_CBANK
	.align		4
        /*0068*/ 	.byte	0x04, 0x0a
        /*006a*/ 	.short	(.L_25 - .L_24)
	.align		4
.L_24:
        /*006c*/ 	.word	index@(.nv.constant0.vector_add)
        /*0070*/ 	.short	0x0380
        /*0072*/ 	.short	0x001c


	//----- nvinfo : EIATTR_SW_WAR
	.align		4
.L_25:
        /*0074*/ 	.byte	0x04, 0x36
        /*0076*/ 	.short	(.L_27 - .L_26)
.L_26:
        /*0078*/ 	.word	0x00000008
.L_27:


//--------------------- .nv.info.kernel1          --------------------------
	.section	.nv.info.kernel1,"",@"SHT_CUDA_INFO"
	.sectionflags	@""
	.align	4


	//----- nvinfo : EIATTR_CUDA_API_VERSION
	.align		4
        /*0000*/ 	.byte	0x04, 0x37
        /*0002*/ 	.short	(.L_29 - .L_28)
.L_28:
        /*0004*/ 	.word	0x00000082


	//----- nvinfo : EIATTR_KPARAM_INFO
	.align		4
.L_29:
        /*0008*/ 	.byte	0x04, 0x17
        /*000a*/ 	.short	(.L_31 - .L_30)
.L_30:
        /*000c*/ 	.word	0x00000000
        /*0010*/ 	.short	0x0000
        /*0012*/ 	.short	0x0000
        /*0014*/ 	.byte	0x00, 0xf5, 0x21, 0x00


	//----- nvinfo : EIATTR_SPARSE_MMA_MASK
	.align		4
.L_31:
        /*0018*/ 	.byte	0x03, 0x50
        /*001a*/ 	.short	0x0000


	//----- nvinfo : EIATTR_MAXREG_COUNT
	.align		4
        /*001c*/ 	.byte	0x03, 0x1b
        /*001e*/ 	.short	0x00ff


	//----- nvinfo : EIATTR_MERCURY_ISA_VERSION
	.align		4
        /*0020*/ 	.byte	0x03, 0x5f
        /*0022*/ 	.short	0x0101


	//----- nvinfo : EIATTR_VRC_CTA_INIT_COUNT
	.align		4
        /*0024*/ 	.byte	0x02, 0x4a
	.zero		1
	.zero		1


	//----- nvinfo : EIATTR_EXIT_INSTR_OFFSETS
	.align		4
        /*0028*/ 	.byte	0x04, 0x1c
        /*002a*/ 	.short	(.L_33 - .L_32)


	//   ....[0]....
.L_32:
        /*002c*/ 	.word	0x00000010


	//----- nvinfo : EIATTR_CBANK_PARAM_SIZE
	.align		4
.L_33:
        /*0030*/ 	.byte	0x03, 0x19
        /*0032*/ 	.short	0x0008


	//----- nvinfo : EIATTR_PARAM_CBANK
	.align		4
        /*0034*/ 	.byte	0x04, 0x0a
        /*0036*/ 	.short	(.L_35 - .L_34)
	.align		4
.L_34:
        /*0038*/ 	.word	index@(.nv.constant0.kernel1)
        /*003c*/ 	.short	0x0380
        /*003e*/ 	.short	0x0008


	//----- nvinfo : EIATTR_SW_WAR
	.align		4
.L_35:
        /*0040*/ 	.byte	0x04, 0x36
        /*0042*/ 	.short	(.L_37 - .L_36)
.L_36:
        /*0044*/ 	.word	0x00000008
.L_37:


//--------------------- .nv.callgraph             --------------------------
	.section	.nv.callgraph,"",@"SHT_CUDA_CALLGRAPH"
	.align	4
	.sectionentsize	8
	.align		4
        /*0000*/ 	.word	0x00000000
	.align		4
        /*0004*/ 	.word	0xffffffff
	.align		4
        /*0008*/ 	.word	0x00000000
	.align		4
        /*000c*/ 	.word	0xfffffffe
	.align		4
        /*0010*/ 	.word	0x00000000
	.align		4
        /*0014*/ 	.word	0xfffffffd
	.align		4
        /*0018*/ 	.word	0x00000000
	.align		4
        /*001c*/ 	.word	0xfffffffc


//--------------------- .text.vector_add          --------------------------
	.section	.text.vector_add,"ax",@progbits
	.align	128
        .global         vector_add
        .type           vector_add,@function
        .size           vector_add,(.L_x_2 - vector_add)
        .other          vector_add,@"STO_CUDA_ENTRY STV_DEFAULT"
vector_add:
.text.vector_add:
[----:B------:R-:W-:Y:S01]  /*0000*/  LDC R1, c[0x0][0x37c] ;  /* 0x0000df00ff017b82 */ /* 0x000fe20000000800 */
[----:B------:R-:W0:Y:S07]  /*0010*/  S2R R0, SR_TID.X ;  /* 0x0000000000007919 */ /* 0x000e2e0000002100 */
[----:B------:R-:W0:Y:S01]  /*0020*/  S2UR UR4, SR_CTAID.X ;  /* 0x00000000000479c3 */ /* 0x000e220000002500 */
[----:B------:R-:W1:Y:S07]  /*0030*/  LDCU UR5, c[0x0][0x398] ;  /* 0x00007300ff0577ac */ /* 0x000e6e0008000800 */
[----:B------:R-:W0:Y:S02]  /*0040*/  LDC R9, c[0x0][0x360] ;  /* 0x0000d800ff097b82 */ /* 0x000e240000000800 */
[----:B0-----:R-:W-:-:S05]  /*0050*/  IMAD R9, R9, UR4, R0 ;  /* 0x0000000409097c24 */ /* 0x001fca000f8e0200 */
[----:B-1----:R-:W-:-:S13]  /*0060*/  ISETP.GE.AND P0, PT, R9, UR5, PT ;  /* 0x0000000509007c0c */ /* 0x002fda000bf06270 */
[----:B------:R-:W-:Y:S05]  /*0070*/  @P0 EXIT ;  /* 0x000000000000094d */ /* 0x000fea0003800000 */
[----:B------:R-:W0:Y:S01]  /*0080*/  LDC.64 R2, c[0x0][0x380] ;  /* 0x0000e000ff027b82 */ /* 0x000e220000000a00 */
[----:B------:R-:W1:Y:S07]  /*0090*/  LDCU.64 UR4, c[0x0][0x358] ;  /* 0x00006b00ff0477ac */ /* 0x000e6e0008000a00 */
[----:B------:R-:W2:Y:S08]  /*00a0*/  LDC.64 R4, c[0x0][0x388] ;  /* 0x0000e200ff047b82 */ /* 0x000eb00000000a00 */
[----:B------:R-:W3:Y:S01]  /*00b0*/  LDC.64 R6, c[0x0][0x390] ;  /* 0x0000e400ff067b82 */ /* 0x000ee20000000a00 */
[----:B0-----:R-:W-:-:S06]  /*00c0*/  IMAD.WIDE R2, R9, 0x4, R2 ;  /* 0x0000000409027825 */ /* 0x001fcc00078e0202 */
[----:B-1----:R-:W4:Y:S01]  /*00d0*/  LDG.E R2, desc[UR4][R2.64] ;  /* 0x0000000402027981 */ /* 0x002f22000c1e1900 */
[----:B--2---:R-:W-:-:S06]  /*00e0*/  IMAD.WIDE R4, R9, 0x4, R4 ;  /* 0x0000000409047825 */ /* 0x004fcc00078e0204 */
[----:B------:R-:W4:Y:S01]  /*00f0*/  LDG.E R5, desc[UR4][R4.64] ;  /* 0x0000000404057981 */ /* 0x000f22000c1e1900 */
[----:B---3--:R-:W-:-:S04]  /*0100*/  IMAD.WIDE R6, R9, 0x4, R6 ;  /* 0x0000000409067825 */ /* 0x008fc800078e0206 */
[----:B----4-:R-:W-:-:S05]  /*0110*/  FADD R9, R2, R5 ;  /* 0x0000000502097221 */ /* 0x010fca0000000000 */
[----:B------:R-:W-:Y:S01]  /*0120*/  STG.E desc[UR4][R6.64], R9 ;  /* 0x0000000906007986 */ /* 0x000fe2000c101904 */
[----:B------:R-:W-:Y:S05]  /*0130*/  EXIT ;  /* 0x000000000000794d */ /* 0x000fea0003800000 */
.L_x_0:
[----:B------:R-:W-:-:S00]  /*0140*/  BRA `(.L_x_0) ;  /* 0xfffffffc00fc7947 */ /* 0x000fc0000383ffff */
[----:B------:R-:W-:-:S00]  /*0150*/  NOP ;  /* 0x0000000000007918 */ /* 0x000fc00000000000 */
        /* <DEDUP_REMOVED lines=10> */
.L_x_2:


//--------------------- .text.kernel1             --------------------------
	.section	.text.kernel1,"ax",@progbits
	.align	128
        .global         kernel1
        .type           kernel1,@function
        .size           kernel1,(.L_x_3 - kernel1)
        .other          kernel1,@"STO_CUDA_ENTRY STV_DEFAULT"
kernel1:
.text.kernel1:
[----:B------:R-:W-:Y:S01]  /*0000*/  LDC R1, c[0x0][0x37c] ;  /* 0x0000df00ff017b82 */ /* 0x000fe20000000800 */
[----:B------:R-:W-:Y:S05]  /*0010*/  EXIT ;  /* 0x000000000000794d */ /* 0x000fea0003800000 */
.L_x_1:
        /* <DEDUP_REMOVED lines=14> */
.L_x_3:


//--------------------- .nv.shared.reserved.0     --------------------------
	.section	.nv.shared.reserved.0,"aw",@nobits
	.weak		__nv_reservedSMEM_offset_0_alias
	.size		__nv_reservedSMEM_offset_0_alias, 0, 64
	.other		__nv_reservedSMEM_offset_0_alias,@"STO_CUDA_RESERVED_SHARED STV_DEFAULT"
__nv_reservedSMEM_offset_0_alias:
	.zero		0
	.zero		64


//--------------------- .nv.constant0.vector_add  --------------------------
	.section	.nv.constant0.vector_add,"a",@progbits
	.sectionflags	@""
	.align	4
.nv.constant0.vector_add:
	.zero		924


//--------------------- .nv.constant0.kernel1     --------------------------
	.section	.nv.constant0.kernel1,"a",@progbits
	.sectionflags	@""
	.align	4
.nv.constant0.kernel1:
	.zero		904


//--------------------- SYMBOLS --------------------------

	.type		.nv.reservedSmem.offset0,@object
	.size		.nv.reservedSmem.offset0,0x4
